	.headerflags	@"EF_CUDA_TEXMODE_UNIFIED EF_CUDA_64BIT_ADDRESS EF_CUDA_ACCELERATORS EF_CUDA_SM90 EF_CUDA_VIRTUAL_SM(EF_CUDA_SM90)"
	.elftype	@"ET_EXEC"


//--------------------- .nv.info                  --------------------------
	.section	.nv.info,"",@"SHT_CUDA_INFO"
	.align	4


	//----- nvinfo : EIATTR_REGCOUNT
	.align		4
        /*0000*/ 	.byte	0x04, 0x2f
        /*0002*/ 	.short	(.L_6 - .L_5)
	.align		4
.L_5:
        /*0004*/ 	.word	index@(triton_poi_fused__native_batch_norm_legit_no_training_index_select_relu_0)
        /*0008*/ 	.word	0x0000001e


	//----- nvinfo : EIATTR_MIN_STACK_SIZE
	.align		4
.L_6:
        /*000c*/ 	.byte	0x04, 0x12
        /*000e*/ 	.short	(.L_8 - .L_7)
	.align		4
.L_7:
        /*0010*/ 	.word	index@(triton_poi_fused__native_batch_norm_legit_no_training_index_select_relu_0)
        /*0014*/ 	.word	0x00000000


	//----- nvinfo : EIATTR_FRAME_SIZE
	.align		4
.L_8:
        /*0018*/ 	.byte	0x04, 0x11
        /*001a*/ 	.short	(.L_10 - .L_9)
	.align		4
.L_9:
        /*001c*/ 	.word	index@(triton_poi_fused__native_batch_norm_legit_no_training_index_select_relu_0)
        /*0020*/ 	.word	0x00000000


	//----- nvinfo : EIATTR_MIN_STACK_SIZE
	.align		4
.L_10:
        /*0024*/ 	.byte	0x04, 0x12
        /*0026*/ 	.short	(.L_12 - .L_11)
	.align		4
.L_11:
        /*0028*/ 	.word	index@(triton_poi_fused__native_batch_norm_legit_no_training_index_select_relu_0)
        /*002c*/ 	.word	0x00000000
.L_12:


//--------------------- .nv.info.triton_poi_fused__native_batch_norm_legit_no_training_index_select_relu_0 --------------------------
	.section	.nv.info.triton_poi_fused__native_batch_norm_legit_no_training_index_select_relu_0,"",@"SHT_CUDA_INFO"
	.sectionflags	@""
	.align	4


	//----- nvinfo : EIATTR_CUDA_API_VERSION
	.align		4
        /*0000*/ 	.byte	0x04, 0x37
        /*0002*/ 	.short	(.L_14 - .L_13)
.L_13:
        /*0004*/ 	.word	0x0000007c


	//----- nvinfo : EIATTR_KPARAM_INFO
	.align		4
.L_14:
        /*0008*/ 	.byte	0x04, 0x17
        /*000a*/ 	.short	(.L_16 - .L_15)
.L_15:
        /*000c*/ 	.word	0x00000000
        /*0010*/ 	.short	0x0007
        /*0012*/ 	.short	0x0038
        /*0014*/ 	.byte	0x00, 0xf0, 0x11, 0x00


	//----- nvinfo : EIATTR_KPARAM_INFO
	.align		4
.L_16:
        /*0018*/ 	.byte	0x04, 0x17
        /*001a*/ 	.short	(.L_18 - .L_17)
.L_17:
        /*001c*/ 	.word	0x00000000
        /*0020*/ 	.short	0x0006
        /*0022*/ 	.short	0x0030
        /*0024*/ 	.byte	0x00, 0xf4, 0x21, 0x00


	//----- nvinfo : EIATTR_KPARAM_INFO
	.align		4
.L_18:
        /*0028*/ 	.byte	0x04, 0x17
        /*002a*/ 	.short	(.L_20 - .L_19)
.L_19:
        /*002c*/ 	.word	0x00000000
        /*0030*/ 	.short	0x0005
        /*0032*/ 	.short	0x0028
        /*0034*/ 	.byte	0x00, 0xf4, 0x21, 0x00


	//----- nvinfo : EIATTR_KPARAM_INFO
	.align		4
.L_20:
        /*0038*/ 	.byte	0x04, 0x17
        /*003a*/ 	.short	(.L_22 - .L_21)
.L_21:
        /*003c*/ 	.word	0x00000000
        /*0040*/ 	.short	0x0004
        /*0042*/ 	.short	0x0020
        /*0044*/ 	.byte	0x00, 0xf4, 0x21, 0x00


	//----- nvinfo : EIATTR_KPARAM_INFO
	.align		4
.L_22:
        /*0048*/ 	.byte	0x04, 0x17
        /*004a*/ 	.short	(.L_24 - .L_23)
.L_23:
        /*004c*/ 	.word	0x00000000
        /*0050*/ 	.short	0x0003
        /*0052*/ 	.short	0x0018
        /*0054*/ 	.byte	0x00, 0xf4, 0x21, 0x00


	//----- nvinfo : EIATTR_KPARAM_INFO
	.align		4
.L_24:
        /*0058*/ 	.byte	0x04, 0x17
        /*005a*/ 	.short	(.L_26 - .L_25)
.L_25:
        /*005c*/ 	.word	0x00000000
        /*0060*/ 	.short	0x0002
        /*0062*/ 	.short	0x0010
        /*0064*/ 	.byte	0x00, 0xf4, 0x21, 0x00


	//----- nvinfo : EIATTR_KPARAM_INFO
	.align		4
.L_26:
        /*0068*/ 	.byte	0x04, 0x17
        /*006a*/ 	.short	(.L_28 - .L_27)
.L_27:
        /*006c*/ 	.word	0x00000000
        /*0070*/ 	.short	0x0001
        /*0072*/ 	.short	0x0008
        /*0074*/ 	.byte	0x00, 0xf4, 0x21, 0x00


	//----- nvinfo : EIATTR_KPARAM_INFO
	.align		4
.L_28:
        /*0078*/ 	.byte	0x04, 0x17
        /*007a*/ 	.short	(.L_30 - .L_29)
.L_29:
        /*007c*/ 	.word	0x00000000
        /*0080*/ 	.short	0x0000
        /*0082*/ 	.short	0x0000
        /*0084*/ 	.byte	0x00, 0xf4, 0x21, 0x00


	//----- nvinfo : EIATTR_SPARSE_MMA_MASK
	.align		4
.L_30:
        /*0088*/ 	.byte	0x03, 0x50
        /*008a*/ 	.short	0x0000


	//----- nvinfo : EIATTR_MAXREG_COUNT
	.align		4
        /*008c*/ 	.byte	0x03, 0x1b
        /*008e*/ 	.short	0x00ff


	//----- nvinfo : EIATTR_EXTERNS
	.align		4
        /*0090*/ 	.byte	0x04, 0x0f
        /*0092*/ 	.short	(.L_32 - .L_31)


	//   ....[0]....
	.align		4
.L_31:
        /*0094*/ 	.word	index@(__assertfail)


	//----- nvinfo : EIATTR_SYSCALL_OFFSETS
	.align		4
.L_32:
        /*0098*/ 	.byte	0x04, 0x46
        /*009a*/ 	.short	(.L_34 - .L_33)


	//   ....[0]....
.L_33:
        /*009c*/ 	.word	0x000003f0


	//----- nvinfo : EIATTR_EXIT_INSTR_OFFSETS
	.align		4
.L_34:
        /*00a0*/ 	.byte	0x04, 0x1c
        /*00a2*/ 	.short	(.L_36 - .L_35)


	//   ....[0]....
.L_35:
        /*00a4*/ 	.word	0x000006d0


	//   ....[1]....
        /*00a8*/ 	.word	0x000006f0


	//----- nvinfo : EIATTR_REQNTID
	.align		4
.L_36:
        /*00ac*/ 	.byte	0x04, 0x10
        /*00ae*/ 	.short	(.L_38 - .L_37)
.L_37:
        /*00b0*/ 	.word	0x00000080
        /*00b4*/ 	.word	0x00000001
        /*00b8*/ 	.word	0x00000001


	//----- nvinfo : EIATTR_CRS_STACK_SIZE
	.align		4
.L_38:
        /*00bc*/ 	.byte	0x04, 0x1e
        /*00be*/ 	.short	(.L_40 - .L_39)
.L_39:
        /*00c0*/ 	.word	0x00000000


	//----- nvinfo : EIATTR_CBANK_PARAM_SIZE
	.align		4
.L_40:
        /*00c4*/ 	.byte	0x03, 0x19
        /*00c6*/ 	.short	0x003c


	//----- nvinfo : EIATTR_PARAM_CBANK
	.align		4
        /*00c8*/ 	.byte	0x04, 0x0a
        /*00ca*/ 	.short	(.L_42 - .L_41)
	.align		4
.L_41:
        /*00cc*/ 	.word	index@(.nv.constant0.triton_poi_fused__native_batch_norm_legit_no_training_index_select_relu_0)
        /*00d0*/ 	.short	0x0210
        /*00d2*/ 	.short	0x003c


	//----- nvinfo : EIATTR_SW_WAR
	.align		4
.L_42:
        /*00d4*/ 	.byte	0x04, 0x36
        /*00d6*/ 	.short	(.L_44 - .L_43)
.L_43:
        /*00d8*/ 	.word	0x00000008
.L_44:


//--------------------- .nv.callgraph             --------------------------
	.section	.nv.callgraph,"",@"SHT_CUDA_CALLGRAPH"
	.align	4
	.sectionentsize	8
	.align		4
        /*0000*/ 	.word	0x00000000
	.align		4
        /*0004*/ 	.word	0xffffffff
	.align		4
        /*0008*/ 	.word	index@(triton_poi_fused__native_batch_norm_legit_no_training_index_select_relu_0)
	.align		4
        /*000c*/ 	.word	index@(__assertfail)
	.align		4
        /*0010*/ 	.word	0x00000000
	.align		4
        /*0014*/ 	.word	0xfffffffe
	.align		4
        /*0018*/ 	.word	0x00000000
	.align		4
        /*001c*/ 	.word	0xfffffffd
	.align		4
        /*0020*/ 	.word	0x00000000
	.align		4
        /*0024*/ 	.word	0xfffffffc


//--------------------- .nv.constant4             --------------------------
	.section	.nv.constant4,"a",@progbits
	.align	8
	.align		8
.nv.constant4:
        /*0000*/ 	.dword	__assertfail
	.align		8
        /*0008*/ 	.dword	assertFunc_0
	.align		8
        /*0010*/ 	.dword	assertFile_0
	.align		8
        /*0018*/ 	.dword	assertMessage_0
	.align		8
        /*0020*/ 	.dword	_$_str
	.align		8
        /*0028*/ 	.dword	_$_str_$_2


//--------------------- .text.triton_poi_fused__native_batch_norm_legit_no_training_index_select_relu_0 --------------------------
	.section	.text.triton_poi_fused__native_batch_norm_legit_no_training_index_select_relu_0,"ax",@progbits
	.sectionflags	@"SHF_BARRIERS=1"
	.align	128
        .global         triton_poi_fused__native_batch_norm_legit_no_training_index_select_relu_0
        .type           triton_poi_fused__native_batch_norm_legit_no_training_index_select_relu_0,@function
        .size           triton_poi_fused__native_batch_norm_legit_no_training_index_select_relu_0,(.L_x_2 - triton_poi_fused__native_batch_norm_legit_no_training_index_select_relu_0)
        .other          triton_poi_fused__native_batch_norm_legit_no_training_index_select_relu_0,@"STO_CUDA_ENTRY STV_DEFAULT"
triton_poi_fused__native_batch_norm_legit_no_training_index_select_relu_0:
.text.triton_poi_fused__native_batch_norm_legit_no_training_index_select_relu_0:
[----:B------:R-:W0:Y:S01]  /*0000*/  LDC R1, c[0x0][0x28] ;  /* 0x00000a00ff017b82 */ /* 0x000e220000000800 */
[----:B------:R-:W1:Y:S07]  /*0010*/  S2R R0, SR_TID.X ;  /* 0x0000000000007919 */ /* 0x000e6e0000002100 */
[----:B------:R-:W2:Y:S01]  /*0020*/  LDC.64 R12, c[0x0][0x210] ;  /* 0x00008400ff0c7b82 */ /* 0x000ea20000000a00 */
[----:B------:R-:W-:Y:S01]  /*0030*/  CS2R R10, SRZ ;  /* 0x00000000000a7805 */ /* 0x000fe2000001ff00 */
[----:B------:R-:W-:Y:S01]  /*0040*/  ULDC.64 UR4, c[0x0][0x208] ;  /* 0x0000820000047ab9 */ /* 0x000fe20000000a00 */
[----:B------:R-:W3:Y:S05]  /*0050*/  S2R R3, SR_CTAID.X ;  /* 0x0000000000037919 */ /* 0x000eea0000002500 */
[----:B------:R-:W4:Y:S08]  /*0060*/  LDC.64 R20, c[0x0][0x220] ;  /* 0x00008800ff147b82 */ /* 0x000f300000000a00 */
[----:B------:R-:W5:Y:S08]  /*0070*/  LDC.64 R4, c[0x0][0x230] ;  /* 0x00008c00ff047b82 */ /* 0x000f700000000a00 */
[----:B------:R-:W4:Y:S01]  /*0080*/  LDC.64 R6, c[0x0][0x238] ;  /* 0x00008e00ff067b82 */ /* 0x000f220000000a00 */
[----:B-1----:R-:W-:-:S05]  /*0090*/  IMAD.SHL.U32 R0, R0, 0x2, RZ ;  /* 0x0000000200007824 */ /* 0x002fca00078e00ff */
[----:B------:R-:W-:-:S05]  /*00a0*/  LOP3.LUT R0, R0, 0xfe, RZ, 0xc0, !PT ;  /* 0x000000fe00007812 */ /* 0x000fca00078ec0ff */
[----:B---3--:R-:W-:Y:S02]  /*00b0*/  IMAD R18, R3, 0x100, R0 ;  /* 0x0000010003127824 */ /* 0x008fe400078e0200 */
[----:B------:R-:W1:Y:S03]  /*00c0*/  LDC.64 R2, c[0x0][0x228] ;  /* 0x00008a00ff027b82 */ /* 0x000e660000000a00 */
[----:B------:R-:W-:Y:S02]  /*00d0*/  SHF.R.S32.HI R19, RZ, 0x1f, R18 ;  /* 0x0000001fff137819 */ /* 0x000fe40000011412 */
[----:B------:R-:W-:Y:S02]  /*00e0*/  ISETP.GE.AND P1, PT, R18, 0x100, PT ;  /* 0x000001001200780c */ /* 0x000fe40003f26270 */
[----:B------:R-:W-:-:S04]  /*00f0*/  LEA.HI R23, R19, R18, RZ, 0x4 ;  /* 0x0000001213177211 */ /* 0x000fc800078f20ff */
[----:B------:R-:W-:-:S04]  /*0100*/  SHF.R.S32.HI R23, RZ, 0x4, R23 ;  /* 0x00000004ff177819 */ /* 0x000fc80000011417 */
[----:B------:R-:W-:-:S04]  /*0110*/  LEA.HI R0, R23, R23, RZ, 0x2 ;  /* 0x0000001717007211 */ /* 0x000fc800078f10ff */
[----:B------:R-:W-:-:S05]  /*0120*/  LOP3.LUT R0, R0, 0xfffffffc, RZ, 0xc0, !PT ;  /* 0xfffffffc00007812 */ /* 0x000fca00078ec0ff */
[----:B------:R-:W-:-:S04]  /*0130*/  IMAD.IADD R9, R23, 0x1, -R0 ;  /* 0x0000000117097824 */ /* 0x000fc800078e0a00 */
[----:B--2---:R-:W-:-:S05]  /*0140*/  IMAD.WIDE R12, R9, 0x8, R12 ;  /* 0x00000008090c7825 */ /* 0x004fca00078e020c */
[----:B------:R-:W2:Y:S01]  /*0150*/  @!P1 LDG.E.EL.64 R10, desc[UR4][R12.64] ;  /* 0x000000040c0a9981 */ /* 0x000ea2000c2e1b00 */
[----:B------:R-:W-:Y:S01]  /*0160*/  HFMA2.MMA R25, -RZ, RZ, 0, 0 ;  /* 0x00000000ff197435 */ /* 0x000fe200000001ff */
[C---:B----4-:R-:W-:Y:S01]  /*0170*/  IMAD.WIDE R20, R9.reuse, 0x4, R20 ;  /* 0x0000000409147825 */ /* 0x050fe200078e0214 */
[----:B------:R-:W-:Y:S02]  /*0180*/  CS2R R14, SRZ ;  /* 0x00000000000e7805 */ /* 0x000fe4000001ff00 */
[----:B------:R-:W-:Y:S02]  /*0190*/  MOV R0, RZ ;  /* 0x000000ff00007202 */ /* 0x000fe40000000f00 */
[----:B------:R-:W-:Y:S01]  /*01a0*/  CS2R R16, SRZ ;  /* 0x0000000000107805 */ /* 0x000fe2000001ff00 */
[----:B-1----:R-:W-:-:S04]  /*01b0*/  IMAD.WIDE R2, R9, 0x4, R2 ;  /* 0x0000000409027825 */ /* 0x002fc800078e0202 */
[C---:B0----5:R-:W-:Y:S01]  /*01c0*/  IMAD.WIDE R4, R9.reuse, 0x4, R4 ;  /* 0x0000000409047825 */ /* 0x061fe200078e0204 */
[----:B------:R0:W5:Y:S03]  /*01d0*/  @!P1 LDG.E.EL R25, desc[UR4][R20.64] ;  /* 0x0000000414199981 */ /* 0x000166000c2e1900 */
[----:B------:R-:W-:Y:S01]  /*01e0*/  IMAD.WIDE R6, R9, 0x4, R6 ;  /* 0x0000000409067825 */ /* 0x000fe200078e0206 */
[----:B------:R0:W5:Y:S03]  /*01f0*/  @!P1 LDG.E.EL R14, desc[UR4][R2.64] ;  /* 0x00000004020e9981 */ /* 0x000166000c2e1900 */
[----:B------:R-:W-:Y:S01]  /*0200*/  IMAD.MOV.U32 R22, RZ, RZ, RZ ;  /* 0x000000ffff167224 */ /* 0x000fe200078e00ff */
[----:B------:R0:W5:Y:S01]  /*0210*/  @!P1 LDG.E.EL R0, desc[UR4][R4.64] ;  /* 0x0000000404009981 */ /* 0x000162000c2e1900 */
[----:B------:R-:W-:-:S03]  /*0220*/  IMAD.MOV.U32 R9, RZ, RZ, RZ ;  /* 0x000000ffff097224 */ /* 0x000fc600078e00ff */
[----:B------:R0:W5:Y:S04]  /*0230*/  @!P1 LDG.E.EL R16, desc[UR4][R4.64] ;  /* 0x0000000404109981 */ /* 0x000168000c2e1900 */
[----:B------:R0:W5:Y:S04]  /*0240*/  @!P1 LDG.E.EL R22, desc[UR4][R20.64] ;  /* 0x0000000414169981 */ /* 0x000168000c2e1900 */
[----:B------:R0:W5:Y:S04]  /*0250*/  @!P1 LDG.E.EL R9, desc[UR4][R2.64] ;  /* 0x0000000402099981 */ /* 0x000168000c2e1900 */
[----:B------:R0:W5:Y:S04]  /*0260*/  @!P1 LDG.E.EL R17, desc[UR4][R6.64] ;  /* 0x0000000406119981 */ /* 0x000168000c2e1900 */
[----:B------:R0:W5:Y:S01]  /*0270*/  @!P1 LDG.E.EL R15, desc[UR4][R6.64] ;  /* 0x00000004060f9981 */ /* 0x000162000c2e1900 */
[----:B--2---:R-:W-:-:S04]  /*0280*/  SHF.R.U32.HI R13, RZ, 0x1d, R11 ;  /* 0x0000001dff0d7819 */ /* 0x004fc8000001160b */
[----:B------:R-:W-:-:S04]  /*0290*/  LOP3.LUT R13, R13, 0x4, RZ, 0xc0, !PT ;  /* 0x000000040d0d7812 */ /* 0x000fc800078ec0ff */
[----:B------:R-:W-:-:S05]  /*02a0*/  IADD3 R24, P0, R10, R13, RZ ;  /* 0x0000000d0a187210 */ /* 0x000fca0007f1e0ff */
[----:B------:R-:W-:Y:S01]  /*02b0*/  IMAD.X R27, RZ, RZ, R11, P0 ;  /* 0x000000ffff1b7224 */ /* 0x000fe200000e060b */
[----:B------:R-:W-:-:S04]  /*02c0*/  ISETP.GE.U32.AND P0, PT, R24, 0x4, PT ;  /* 0x000000041800780c */ /* 0x000fc80003f06070 */
[----:B------:R-:W-:-:S04]  /*02d0*/  ISETP.GE.U32.AND.EX P0, PT, R27, RZ, PT, P0 ;  /* 0x000000ff1b00720c */ /* 0x000fc80003f06100 */
[----:B------:R-:W-:-:S13]  /*02e0*/  ISETP.GT.OR P0, PT, R18, 0xff, !P0 ;  /* 0x000000ff1200780c */ /* 0x000fda0004704670 */
[----:B0-----:R-:W-:Y:S05]  /*02f0*/  @P0 BRA `(.L_x_0) ;  /* 0x0000000000400947 */ /* 0x001fea0003800000 */
[----:B------:R-:W-:Y:S01]  /*0300*/  MOV R2, 0x0 ;  /* 0x0000000000027802 */ /* 0x000fe20000000f00 */
[----:B------:R-:W-:Y:S01]  /*0310*/  ULDC.64 UR6, c[0x4][0x18] ;  /* 0x0100060000067ab9 */ /* 0x000fe20000000a00 */
[----:B------:R-:W-:Y:S01]  /*0320*/  ULDC.64 UR8, c[0x4][0x8] ;  /* 0x0100020000087ab9 */ /* 0x000fe20000000a00 */
[----:B------:R-:W-:Y:S01]  /*0330*/  IMAD.U32 R4, RZ, RZ, UR6 ;  /* 0x00000006ff047e24 */ /* 0x000fe2000f8e00ff */
[----:B------:R-:W-:Y:S01]  /*0340*/  MOV R5, UR7 ;  /* 0x0000000700057c02 */ /* 0x000fe20008000f00 */
[----:B------:R-:W-:Y:S01]  /*0350*/  ULDC.64 UR6, c[0x4][0x10] ;  /* 0x0100040000067ab9 */ /* 0x000fe20000000a00 */
[----:B------:R-:W0:Y:S01]  /*0360*/  LDC.64 R2, c[0x4][R2] ;  /* 0x0100000002027b82 */ /* 0x000e220000000a00 */
[----:B------:R-:W-:Y:S01]  /*0370*/  IMAD.U32 R6, RZ, RZ, UR6 ;  /* 0x00000006ff067e24 */ /* 0x000fe2000f8e00ff */
[----:B------:R-:W-:Y:S01]  /*0380*/  MOV R10, UR8 ;  /* 0x00000008000a7c02 */ /* 0x000fe20008000f00 */
[----:B------:R-:W-:Y:S01]  /*0390*/  IMAD.U32 R7, RZ, RZ, UR7 ;  /* 0x00000007ff077e24 */ /* 0x000fe2000f8e00ff */
[----:B------:R-:W-:Y:S01]  /*03a0*/  MOV R12, 0x1 ;  /* 0x00000001000c7802 */ /* 0x000fe20000000f00 */
[----:B------:R-:W-:-:S02]  /*03b0*/  IMAD.U32 R11, RZ, RZ, UR9 ;  /* 0x00000009ff0b7e24 */ /* 0x000fc4000f8e00ff */
[----:B------:R-:W-:Y:S02]  /*03c0*/  IMAD.MOV.U32 R8, RZ, RZ, 0x25 ;  /* 0x00000025ff087424 */ /* 0x000fe400078e00ff */
[----:B------:R-:W-:-:S07]  /*03d0*/  IMAD.MOV.U32 R13, RZ, RZ, RZ ;  /* 0x000000ffff0d7224 */ /* 0x000fce00078e00ff */
[----:B------:R-:W-:-:S07]  /*03e0*/  LEPC R20, `(.L_x_0) ;  /* 0x000000001014794e */ /* 0x000fce0000000000 */
[----:B0----5:R-:W-:Y:S05]  /*03f0*/  CALL.ABS.NOINC R2 ;  /* 0x0000000002007343 */ /* 0x021fea0003c00000 */
.L_x_0:
[----:B------:R-:W-:Y:S05]  /*0400*/  WARPSYNC.ALL ;  /* 0x0000000000007948 */ /* 0x000fea0003800000 */
[----:B------:R-:W-:Y:S01]  /*0410*/  BAR.SYNC.DEFER_BLOCKING 0x0 ;  /* 0x0000000000007b1d */ /* 0x000fe20000010000 */
[----:B------:R-:W-:Y:S01]  /*0420*/  IMAD R5, R23, -0x10, R18 ;  /* 0xfffffff017057824 */ /* 0x000fe200078e0212 */
[----:B------:R-:W-:-:S04]  /*0430*/  LEA.HI R19, R19, R18, RZ, 0x6 ;  /* 0x0000001213137211 */ /* 0x000fc800078f30ff */
[----:B------:R-:W-:Y:S01]  /*0440*/  ULDC.64 UR6, c[0x0][0x218] ;  /* 0x0000860000067ab9 */ /* 0x000fe20000000a00 */
[----:B------:R-:W-:Y:S02]  /*0450*/  LOP3.LUT R19, R19, 0xffffffc0, RZ, 0xc0, !PT ;  /* 0xffffffc013137812 */ /* 0x000fe400078ec0ff */
[----:B------:R-:W-:-:S04]  /*0460*/  LEA R2, P0, R24, UR6, 0x6 ;  /* 0x0000000618027c11 */ /* 0x000fc8000f8030ff */
[----:B------:R-:W-:-:S03]  /*0470*/  LEA.HI.X R3, R24, UR7, R27, 0x6, P0 ;  /* 0x0000000718037c11 */ /* 0x000fc600080f341b */
[----:B------:R-:W-:Y:S01]  /*0480*/  IMAD.WIDE R4, R5, 0x4, R2 ;  /* 0x0000000405047825 */ /* 0x000fe200078e0202 */
[----:B------:R-:W-:-:S03]  /*0490*/  CS2R R2, SRZ ;  /* 0x0000000000027805 */ /* 0x000fc6000001ff00 */
[----:B------:R-:W-:-:S05]  /*04a0*/  IMAD.WIDE R4, R19, 0x4, R4 ;  /* 0x0000000413047825 */ /* 0x000fca00078e0204 */
[----:B------:R0:W2:Y:S01]  /*04b0*/  @!P1 LDG.E.64 R2, desc[UR4][R4.64] ;  /* 0x0000000404029981 */ /* 0x0000a2000c1e1b00 */
[----:B-----5:R-:W-:Y:S01]  /*04c0*/  FADD R14, R14, 9.9999997473787516356e-06 ;  /* 0x3727c5ac0e0e7421 */ /* 0x020fe20000000000 */
[----:B------:R-:W-:Y:S01]  /*04d0*/  FADD R9, R9, 9.9999997473787516356e-06 ;  /* 0x3727c5ac09097421 */ /* 0x000fe20000000000 */
[----:B------:R-:W-:Y:S02]  /*04e0*/  MOV R8, 0x3e800000 ;  /* 0x3e80000000087802 */ /* 0x000fe40000000f00 */
[----:B------:R-:W1:Y:S01]  /*04f0*/  MUFU.SQRT R6, R14 ;  /* 0x0000000e00067308 */ /* 0x000e620000002000 */
[----:B0-----:R-:W0:Y:S07]  /*0500*/  LDC.64 R4, c[0x0][0x240] ;  /* 0x00009000ff047b82 */ /* 0x001e2e0000000a00 */
[----:B------:R3:W4:Y:S01]  /*0510*/  MUFU.SQRT R7, R9 ;  /* 0x0000000900077308 */ /* 0x0007220000002000 */
[----:B-1----:R-:W-:-:S02]  /*0520*/  FSETP.GT.AND P0, PT, R6, 8.50705917302346158658e+37, PT ;  /* 0x7e8000000600780b */ /* 0x002fc40003f04000 */
[----:B------:R-:W-:Y:S02]  /*0530*/  FSETP.GEU.AND P3, PT, R6, 1.175494350822287508e-38, PT ;  /* 0x008000000600780b */ /* 0x000fe40003f6e000 */
[C---:B---3--:R-:W-:Y:S02]  /*0540*/  FSEL R9, R8.reuse, 1, P0 ;  /* 0x3f80000008097808 */ /* 0x048fe40000000000 */
[C---:B----4-:R-:W-:Y:S02]  /*0550*/  FSETP.GT.AND P2, PT, R7.reuse, 8.50705917302346158658e+37, PT ;  /* 0x7e8000000700780b */ /* 0x050fe40003f44000 */
[----:B------:R-:W-:Y:S02]  /*0560*/  FSETP.GEU.AND P4, PT, R7, 1.175494350822287508e-38, PT ;  /* 0x008000000700780b */ /* 0x000fe40003f8e000 */
[----:B------:R-:W-:-:S03]  /*0570*/  FSEL R8, R8, 1, P2 ;  /* 0x3f80000008087808 */ /* 0x000fc60001000000 */
[----:B------:R-:W-:Y:S01]  /*0580*/  @P0 FMUL R6, R6, 0.25 ;  /* 0x3e80000006060820 */ /* 0x000fe20000400000 */
[----:B0-----:R-:W-:-:S04]  /*0590*/  IMAD.WIDE R4, R18, 0x4, R4 ;  /* 0x0000000412047825 */ /* 0x001fc800078e0204 */
[----:B------:R-:W-:Y:S01]  /*05a0*/  @!P3 FMUL R9, R9, 16777216 ;  /* 0x4b8000000909b820 */ /* 0x000fe20000400000 */
[----:B------:R-:W-:Y:S01]  /*05b0*/  @!P3 FMUL R6, R6, 16777216 ;  /* 0x4b8000000606b820 */ /* 0x000fe20000400000 */
[----:B------:R-:W-:-:S05]  /*05c0*/  @P2 FMUL R7, R7, 0.25 ;  /* 0x3e80000007072820 */ /* 0x000fca0000400000 */
[----:B------:R-:W0:Y:S01]  /*05d0*/  MUFU.RCP R6, R6 ;  /* 0x0000000600067308 */ /* 0x000e220000001000 */
[----:B------:R-:W-:Y:S01]  /*05e0*/  @!P4 FMUL R8, R8, 16777216 ;  /* 0x4b8000000808c820 */ /* 0x000fe20000400000 */
[----:B------:R-:W-:-:S06]  /*05f0*/  @!P4 FMUL R7, R7, 16777216 ;  /* 0x4b8000000707c820 */ /* 0x000fcc0000400000 */
[----:B------:R-:W1:Y:S01]  /*0600*/  MUFU.RCP R7, R7 ;  /* 0x0000000700077308 */ /* 0x000e620000001000 */
[----:B0-----:R-:W-:Y:S01]  /*0610*/  FMUL R9, R6, R9 ;  /* 0x0000000906097220 */ /* 0x001fe20000400000 */
[----:B-1----:R-:W-:Y:S01]  /*0620*/  FMUL R8, R7, R8 ;  /* 0x0000000807087220 */ /* 0x002fe20000400000 */
[----:B--2---:R-:W-:Y:S01]  /*0630*/  FADD R2, R2, -R25 ;  /* 0x8000001902027221 */ /* 0x004fe20000000000 */
[----:B------:R-:W-:-:S03]  /*0640*/  FADD R3, R3, -R22 ;  /* 0x8000001603037221 */ /* 0x000fc60000000000 */
[----:B------:R-:W-:Y:S01]  /*0650*/  FMUL R2, R2, R9 ;  /* 0x0000000902027220 */ /* 0x000fe20000400000 */
[----:B------:R-:W-:-:S03]  /*0660*/  FMUL R8, R3, R8 ;  /* 0x0000000803087220 */ /* 0x000fc60000400000 */
[----:B------:R-:W-:Y:S01]  /*0670*/  FFMA R0, R2, R0, R17 ;  /* 0x0000000002007223 */ /* 0x000fe20000000011 */
[----:B------:R-:W-:-:S04]  /*0680*/  FFMA R8, R8, R16, R15 ;  /* 0x0000001008087223 */ /* 0x000fc8000000000f */
[----:B------:R-:W-:Y:S02]  /*0690*/  FSETP.GEU.AND P0, PT, R0, RZ, PT ;  /* 0x000000ff0000720b */ /* 0x000fe40003f0e000 */
[----:B------:R-:W-:Y:S02]  /*06a0*/  FSETP.GEU.AND P2, PT, R8, RZ, PT ;  /* 0x000000ff0800720b */ /* 0x000fe40003f4e000 */
[----:B------:R-:W-:Y:S02]  /*06b0*/  FSEL R2, R0, RZ, P0 ;  /* 0x000000ff00027208 */ /* 0x000fe40000000000 */
[----:B------:R-:W-:Y:S01]  /*06c0*/  FSEL R3, R8, RZ, P2 ;  /* 0x000000ff08037208 */ /* 0x000fe20001000000 */
[----:B------:R-:W-:Y:S08]  /*06d0*/  @P1 EXIT ;  /* 0x000000000000194d */ /* 0x000ff00003800000 */
[----:B------:R-:W-:Y:S01]  /*06e0*/  STG.E.64 desc[UR4][R4.64], R2 ;  /* 0x0000000204007986 */ /* 0x000fe2000c101b04 */
[----:B------:R-:W-:Y:S05]  /*06f0*/  EXIT ;  /* 0x000000000000794d */ /* 0x000fea0003800000 */
.L_x_1:
[----:B------:R-:W-:-:S00]  /*0700*/  BRA `(.L_x_1) ;  /* 0xfffffffc00fc7947 */ /* 0x000fc0000383ffff */
[----:B------:R-:W-:-:S00]  /*0710*/  NOP ;  /* 0x0000000000007918 */ /* 0x000fc00000000000 */
        /* <DEDUP_REMOVED lines=14> */
.L_x_2:


//--------------------- .nv.global.init           --------------------------
	.section	.nv.global.init,"aw",@progbits
.nv.global.init:
	.type		assertFunc_0,@object
	.size		assertFunc_0,(_$_str - assertFunc_0)
assertFunc_0:
        /*0000*/ 	.byte	0x75, 0x6e, 0x6b, 0x6e, 0x6f, 0x77, 0x6e, 0x00
	.type		_$_str,@object
	.size		_$_str,(_$_str_$_2 - _$_str)
_$_str:
        /*0008*/ 	.byte	0x5f, 0x5f, 0x43, 0x55, 0x44, 0x41, 0x5f, 0x46, 0x54, 0x5a, 0x00
	.type		_$_str_$_2,@object
	.size		_$_str_$_2,(assertMessage_0 - _$_str_$_2)
_$_str_$_2:
        /*0013*/ 	.byte	0x5f, 0x5f, 0x43, 0x55, 0x44, 0x41, 0x5f, 0x50, 0x52, 0x45, 0x43, 0x5f, 0x53, 0x51, 0x52, 0x54
        /*0023*/ 	.byte	0x00
	.type		assertMessage_0,@object
	.size		assertMessage_0,(assertFile_0 - assertMessage_0)
assertMessage_0:
        /*0024*/ 	.byte	0x69, 0x6e, 0x64, 0x65, 0x78, 0x20, 0x6f, 0x75, 0x74, 0x20, 0x6f, 0x66, 0x20, 0x62, 0x6f, 0x75
        /*0034*/ 	.byte	0x6e, 0x64, 0x73, 0x3a, 0x20, 0x30, 0x20, 0x3c, 0x3d, 0x20, 0x74, 0x6d, 0x70, 0x34, 0x20, 0x3c
        /*0044*/ 	.byte	0x20, 0x34, 0x00
	.type		assertFile_0,@object
	.size		assertFile_0,(.L_1 - assertFile_0)
assertFile_0:
        /*0047*/ 	.byte	0x69, 0x6e, 0x64, 0x75, 0x63, 0x74, 0x6f, 0x72, 0x5f, 0x63, 0x61, 0x63, 0x68, 0x65, 0x2f, 0x6f
        /*0057*/ 	.byte	0x6f, 0x2f, 0x63, 0x6f, 0x6f, 0x76, 0x77, 0x6c, 0x37, 0x6c, 0x64, 0x65, 0x7a, 0x72, 0x6d, 0x6f
        /*0067*/ 	.byte	0x73, 0x72, 0x63, 0x6a, 0x63, 0x35, 0x69, 0x6b, 0x6d, 0x66, 0x6a, 0x66, 0x75, 0x65, 0x62, 0x77
        /*0077*/ 	.byte	0x63, 0x72, 0x7a, 0x62, 0x36, 0x6a, 0x71, 0x6d, 0x61, 0x62, 0x74, 0x6d, 0x66, 0x37, 0x79, 0x73
        /*0087*/ 	.byte	0x75, 0x69, 0x68, 0x74, 0x32, 0x34, 0x2e, 0x70, 0x79, 0x00
.L_1:


//--------------------- .nv.constant0.triton_poi_fused__native_batch_norm_legit_no_training_index_select_relu_0 --------------------------
	.section	.nv.constant0.triton_poi_fused__native_batch_norm_legit_no_training_index_select_relu_0,"a",@progbits
	.sectionflags	@""
	.align	4
.nv.constant0.triton_poi_fused__native_batch_norm_legit_no_training_index_select_relu_0:
	.zero		588


//--------------------- SYMBOLS --------------------------

	.type		__assertfail,@function
